	.headerflags	@"EF_CUDA_TEXMODE_UNIFIED EF_CUDA_64BIT_ADDRESS EF_CUDA_ACCELERATORS EF_CUDA_SM90 EF_CUDA_VIRTUAL_SM(EF_CUDA_SM90)"
	.elftype	@"ET_EXEC"


//--------------------- .nv.info                  --------------------------
	.section	.nv.info,"",@"SHT_CUDA_INFO"
	.align	4


	//----- nvinfo : EIATTR_REGCOUNT
	.align		4
        /*0000*/ 	.byte	0x04, 0x2f
        /*0002*/ 	.short	(.L_3 - .L_2)
	.align		4
.L_2:
        /*0004*/ 	.word	index@(triton_poi_fused__native_batch_norm_legit_no_training_relu_5)
        /*0008*/ 	.word	0x00000030


	//----- nvinfo : EIATTR_MIN_STACK_SIZE
	.align		4
.L_3:
        /*000c*/ 	.byte	0x04, 0x12
        /*000e*/ 	.short	(.L_5 - .L_4)
	.align		4
.L_4:
        /*0010*/ 	.word	index@(triton_poi_fused__native_batch_norm_legit_no_training_relu_5)
        /*0014*/ 	.word	0x00000000


	//----- nvinfo : EIATTR_FRAME_SIZE
	.align		4
.L_5:
        /*0018*/ 	.byte	0x04, 0x11
        /*001a*/ 	.short	(.L_7 - .L_6)
	.align		4
.L_6:
        /*001c*/ 	.word	index@(triton_poi_fused__native_batch_norm_legit_no_training_relu_5)
        /*0020*/ 	.word	0x00000000


	//----- nvinfo : EIATTR_MIN_STACK_SIZE
	.align		4
.L_7:
        /*0024*/ 	.byte	0x04, 0x12
        /*0026*/ 	.short	(.L_9 - .L_8)
	.align		4
.L_8:
        /*0028*/ 	.word	index@(triton_poi_fused__native_batch_norm_legit_no_training_relu_5)
        /*002c*/ 	.word	0x00000000
.L_9:


//--------------------- .nv.info.triton_poi_fused__native_batch_norm_legit_no_training_relu_5 --------------------------
	.section	.nv.info.triton_poi_fused__native_batch_norm_legit_no_training_relu_5,"",@"SHT_CUDA_INFO"
	.sectionflags	@""
	.align	4


	//----- nvinfo : EIATTR_CUDA_API_VERSION
	.align		4
        /*0000*/ 	.byte	0x04, 0x37
        /*0002*/ 	.short	(.L_11 - .L_10)
.L_10:
        /*0004*/ 	.word	0x0000007c


	//----- nvinfo : EIATTR_KPARAM_INFO
	.align		4
.L_11:
        /*0008*/ 	.byte	0x04, 0x17
        /*000a*/ 	.short	(.L_13 - .L_12)
.L_12:
        /*000c*/ 	.word	0x00000000
        /*0010*/ 	.short	0x0006
        /*0012*/ 	.short	0x0030
        /*0014*/ 	.byte	0x00, 0xf0, 0x11, 0x00


	//----- nvinfo : EIATTR_KPARAM_INFO
	.align		4
.L_13:
        /*0018*/ 	.byte	0x04, 0x17
        /*001a*/ 	.short	(.L_15 - .L_14)
.L_14:
        /*001c*/ 	.word	0x00000000
        /*0020*/ 	.short	0x0005
        /*0022*/ 	.short	0x0028
        /*0024*/ 	.byte	0x00, 0xf4, 0x21, 0x00


	//----- nvinfo : EIATTR_KPARAM_INFO
	.align		4
.L_15:
        /*0028*/ 	.byte	0x04, 0x17
        /*002a*/ 	.short	(.L_17 - .L_16)
.L_16:
        /*002c*/ 	.word	0x00000000
        /*0030*/ 	.short	0x0004
        /*0032*/ 	.short	0x0020
        /*0034*/ 	.byte	0x00, 0xf4, 0x21, 0x00


	//----- nvinfo : EIATTR_KPARAM_INFO
	.align		4
.L_17:
        /*0038*/ 	.byte	0x04, 0x17
        /*003a*/ 	.short	(.L_19 - .L_18)
.L_18:
        /*003c*/ 	.word	0x00000000
        /*0040*/ 	.short	0x0003
        /*0042*/ 	.short	0x0018
        /*0044*/ 	.byte	0x00, 0xf4, 0x21, 0x00


	//----- nvinfo : EIATTR_KPARAM_INFO
	.align		4
.L_19:
        /*0048*/ 	.byte	0x04, 0x17
        /*004a*/ 	.short	(.L_21 - .L_20)
.L_20:
        /*004c*/ 	.word	0x00000000
        /*0050*/ 	.short	0x0002
        /*0052*/ 	.short	0x0010
        /*0054*/ 	.byte	0x00, 0xf4, 0x21, 0x00


	//----- nvinfo : EIATTR_KPARAM_INFO
	.align		4
.L_21:
        /*0058*/ 	.byte	0x04, 0x17
        /*005a*/ 	.short	(.L_23 - .L_22)
.L_22:
        /*005c*/ 	.word	0x00000000
        /*0060*/ 	.short	0x0001
        /*0062*/ 	.short	0x0008
        /*0064*/ 	.byte	0x00, 0xf4, 0x21, 0x00


	//----- nvinfo : EIATTR_KPARAM_INFO
	.align		4
.L_23:
        /*0068*/ 	.byte	0x04, 0x17
        /*006a*/ 	.short	(.L_25 - .L_24)
.L_24:
        /*006c*/ 	.word	0x00000000
        /*0070*/ 	.short	0x0000
        /*0072*/ 	.short	0x0000
        /*0074*/ 	.byte	0x00, 0xf4, 0x21, 0x00


	//----- nvinfo : EIATTR_SPARSE_MMA_MASK
	.align		4
.L_25:
        /*0078*/ 	.byte	0x03, 0x50
        /*007a*/ 	.short	0x0000


	//----- nvinfo : EIATTR_MAXREG_COUNT
	.align		4
        /*007c*/ 	.byte	0x03, 0x1b
        /*007e*/ 	.short	0x00ff


	//----- nvinfo : EIATTR_EXIT_INSTR_OFFSETS
	.align		4
        /*0080*/ 	.byte	0x04, 0x1c
        /*0082*/ 	.short	(.L_27 - .L_26)


	//   ....[0]....
.L_26:
        /*0084*/ 	.word	0x00000dc0


	//   ....[1]....
        /*0088*/ 	.word	0x00000de0


	//----- nvinfo : EIATTR_REQNTID
	.align		4
.L_27:
        /*008c*/ 	.byte	0x04, 0x10
        /*008e*/ 	.short	(.L_29 - .L_28)
.L_28:
        /*0090*/ 	.word	0x00000080
        /*0094*/ 	.word	0x00000001
        /*0098*/ 	.word	0x00000001


	//----- nvinfo : EIATTR_CBANK_PARAM_SIZE
	.align		4
.L_29:
        /*009c*/ 	.byte	0x03, 0x19
        /*009e*/ 	.short	0x0034


	//----- nvinfo : EIATTR_PARAM_CBANK
	.align		4
        /*00a0*/ 	.byte	0x04, 0x0a
        /*00a2*/ 	.short	(.L_31 - .L_30)
	.align		4
.L_30:
        /*00a4*/ 	.word	index@(.nv.constant0.triton_poi_fused__native_batch_norm_legit_no_training_relu_5)
        /*00a8*/ 	.short	0x0210
        /*00aa*/ 	.short	0x0034


	//----- nvinfo : EIATTR_SW_WAR
	.align		4
.L_31:
        /*00ac*/ 	.byte	0x04, 0x36
        /*00ae*/ 	.short	(.L_33 - .L_32)
.L_32:
        /*00b0*/ 	.word	0x00000008
.L_33:


//--------------------- .nv.callgraph             --------------------------
	.section	.nv.callgraph,"",@"SHT_CUDA_CALLGRAPH"
	.align	4
	.sectionentsize	8
	.align		4
        /*0000*/ 	.word	0x00000000
	.align		4
        /*0004*/ 	.word	0xffffffff
	.align		4
        /*0008*/ 	.word	0x00000000
	.align		4
        /*000c*/ 	.word	0xfffffffe
	.align		4
        /*0010*/ 	.word	0x00000000
	.align		4
        /*0014*/ 	.word	0xfffffffd
	.align		4
        /*0018*/ 	.word	0x00000000
	.align		4
        /*001c*/ 	.word	0xfffffffc


//--------------------- .nv.constant4             --------------------------
	.section	.nv.constant4,"a",@progbits
	.align	8
	.align		8
.nv.constant4:
        /*0000*/ 	.dword	_$_str
	.align		8
        /*0008*/ 	.dword	_$_str_$_2


//--------------------- .text.triton_poi_fused__native_batch_norm_legit_no_training_relu_5 --------------------------
	.section	.text.triton_poi_fused__native_batch_norm_legit_no_training_relu_5,"ax",@progbits
	.align	128
        .global         triton_poi_fused__native_batch_norm_legit_no_training_relu_5
        .type           triton_poi_fused__native_batch_norm_legit_no_training_relu_5,@function
        .size           triton_poi_fused__native_batch_norm_legit_no_training_relu_5,(.L_x_1 - triton_poi_fused__native_batch_norm_legit_no_training_relu_5)
        .other          triton_poi_fused__native_batch_norm_legit_no_training_relu_5,@"STO_CUDA_ENTRY STV_DEFAULT"
triton_poi_fused__native_batch_norm_legit_no_training_relu_5:
.text.triton_poi_fused__native_batch_norm_legit_no_training_relu_5:
[----:B------:R-:W0:Y:S01]  /*0000*/  LDC R1, c[0x0][0x28] ;  /* 0x00000a00ff017b82 */ /* 0x000e220000000800 */
[----:B------:R-:W1:Y:S01]  /*0010*/  S2R R0, SR_TID.X ;  /* 0x0000000000007919 */ /* 0x000e620000002100 */
[----:B------:R-:W-:-:S06]  /*0020*/  HFMA2.MMA R28, -RZ, RZ, 0, 0 ;  /* 0x00000000ff1c7435 */ /* 0x000fcc00000001ff */
[----:B------:R-:W2:Y:S01]  /*0030*/  LDC.64 R6, c[0x0][0x220] ;  /* 0x00008800ff067b82 */ /* 0x000ea20000000a00 */
[----:B------:R-:W-:Y:S01]  /*0040*/  ULDC.64 UR4, c[0x0][0x208] ;  /* 0x0000820000047ab9 */ /* 0x000fe20000000a00 */
[----:B------:R-:W3:Y:S01]  /*0050*/  S2R R29, SR_CTAID.X ;  /* 0x00000000001d7919 */ /* 0x000ee20000002500 */
[----:B------:R-:W-:Y:S01]  /*0060*/  MOV R34, RZ ;  /* 0x000000ff00227202 */ /* 0x000fe20000000f00 */
[----:B------:R-:W-:Y:S01]  /*0070*/  HFMA2.MMA R4, -RZ, RZ, 0, 0 ;  /* 0x00000000ff047435 */ /* 0x000fe200000001ff */
[----:B------:R-:W-:Y:S02]  /*0080*/  CS2R R40, SRZ ;  /* 0x0000000000287805 */ /* 0x000fe4000001ff00 */
[----:B------:R-:W-:Y:S02]  /*0090*/  CS2R R38, SRZ ;  /* 0x0000000000267805 */ /* 0x000fe4000001ff00 */
[----:B------:R-:W-:Y:S01]  /*00a0*/  CS2R R18, SRZ ;  /* 0x0000000000127805 */ /* 0x000fe2000001ff00 */
[----:B------:R-:W4:Y:S08]  /*00b0*/  LDC.64 R26, c[0x0][0x210] ;  /* 0x00008400ff1a7b82 */ /* 0x000f300000000a00 */
[----:B------:R-:W5:Y:S01]  /*00c0*/  LDC.64 R36, c[0x0][0x218] ;  /* 0x00008600ff247b82 */ /* 0x000f620000000a00 */
[----:B------:R-:W-:-:S02]  /*00d0*/  CS2R R12, SRZ ;  /* 0x00000000000c7805 */ /* 0x000fc4000001ff00 */
[----:B------:R-:W-:Y:S01]  /*00e0*/  CS2R R14, SRZ ;  /* 0x00000000000e7805 */ /* 0x000fe2000001ff00 */
[----:B------:R-:W-:Y:S01]  /*00f0*/  HFMA2.MMA R31, -RZ, RZ, 0, 0 ;  /* 0x00000000ff1f7435 */ /* 0x000fe200000001ff */
[----:B------:R-:W-:-:S03]  /*0100*/  MOV R32, RZ ;  /* 0x000000ff00207202 */ /* 0x000fc60000000f00 */
[----:B------:R-:W4:Y:S01]  /*0110*/  LDC.64 R16, c[0x0][0x230] ;  /* 0x00008c00ff107b82 */ /* 0x000f220000000a00 */
[----:B-1----:R-:W-:-:S04]  /*0120*/  SHF.L.U32 R0, R0, 0x2, RZ ;  /* 0x0000000200007819 */ /* 0x002fc800000006ff */
[----:B------:R-:W-:-:S04]  /*0130*/  LOP3.LUT R0, R0, 0x1fc, RZ, 0xc0, !PT ;  /* 0x000001fc00007812 */ /* 0x000fc800078ec0ff */
[----:B---3--:R-:W-:-:S04]  /*0140*/  LEA R29, R29, R0, 0xa ;  /* 0x000000001d1d7211 */ /* 0x008fc800078e50ff */
[C---:B------:R-:W-:Y:S01]  /*0150*/  ISETP.GE.AND P1, PT, R29.reuse, 0x38400, PT ;  /* 0x000384001d00780c */ /* 0x040fe20003f26270 */
[----:B------:R-:W-:-:S05]  /*0160*/  IMAD.HI R0, R29, -0x6e5d4c3b, R28 ;  /* 0x91a2b3c51d007827 */ /* 0x000fca00078e021c */
[----:B------:R-:W-:-:S04]  /*0170*/  SHF.R.U32.HI R3, RZ, 0x1f, R0 ;  /* 0x0000001fff037819 */ /* 0x000fc80000011600 */
[----:B------:R-:W-:-:S04]  /*0180*/  LEA.HI.SX32 R3, R0, R3, 0x17 ;  /* 0x0000000300037211 */ /* 0x000fc800078fbaff */
[----:B------:R-:W-:-:S04]  /*0190*/  LEA.HI R0, R3, R3, RZ, 0x6 ;  /* 0x0000000303007211 */ /* 0x000fc800078f30ff */
[----:B------:R-:W-:-:S04]  /*01a0*/  LOP3.LUT R0, R0, 0xffffffc0, RZ, 0xc0, !PT ;  /* 0xffffffc000007812 */ /* 0x000fc800078ec0ff */
[----:B------:R-:W-:Y:S01]  /*01b0*/  IADD3 R35, R3, -R0, RZ ;  /* 0x8000000003237210 */ /* 0x000fe20007ffe0ff */
[----:B------:R-:W-:-:S04]  /*01c0*/  IMAD.MOV.U32 R0, RZ, RZ, RZ ;  /* 0x000000ffff007224 */ /* 0x000fc800078e00ff */
[----:B--2---:R-:W-:-:S05]  /*01d0*/  IMAD.WIDE R2, R35, 0x4, R6 ;  /* 0x0000000423027825 */ /* 0x004fca00078e0206 */
[----:B------:R-:W2:Y:S04]  /*01e0*/  @!P1 LDG.E.EL R0, desc[UR4][R2.64] ;  /* 0x0000000402009981 */ /* 0x000ea8000c2e1900 */
[----:B------:R-:W3:Y:S01]  /*01f0*/  @!P1 LDG.E.EL R28, desc[UR4][R2.64] ;  /* 0x00000004021c9981 */ /* 0x000ee2000c2e1900 */
[----:B------:R-:W-:-:S03]  /*0200*/  IADD3 R5, R29, 0x200, RZ ;  /* 0x000002001d057810 */ /* 0x000fc60007ffe0ff */
[----:B------:R-:W3:Y:S02]  /*0210*/  @!P1 LDG.E.EL R34, desc[UR4][R2.64] ;  /* 0x0000000402229981 */ /* 0x000ee4000c2e1900 */
[C---:B------:R-:W-:Y:S02]  /*0220*/  IMAD.HI R4, R5.reuse, -0x6e5d4c3b, R4 ;  /* 0x91a2b3c505047827 */ /* 0x040fe400078e0204 */
[----:B------:R1:W3:Y:S01]  /*0230*/  @!P1 LDG.E.EL R40, desc[UR4][R2.64] ;  /* 0x0000000402289981 */ /* 0x0002e2000c2e1900 */
[----:B------:R-:W-:Y:S02]  /*0240*/  ISETP.GE.AND P0, PT, R5, 0x38400, PT ;  /* 0x000384000500780c */ /* 0x000fe40003f06270 */
[----:B------:R-:W-:-:S04]  /*0250*/  SHF.R.U32.HI R9, RZ, 0x1f, R4 ;  /* 0x0000001fff097819 */ /* 0x000fc80000011604 */
[----:B------:R-:W-:Y:S01]  /*0260*/  LEA.HI.SX32 R9, R4, R9, 0x17 ;  /* 0x0000000904097211 */ /* 0x000fe200078fbaff */
[----:B----4-:R-:W-:Y:S01]  /*0270*/  IMAD.WIDE R26, R29, 0x4, R26 ;  /* 0x000000041d1a7825 */ /* 0x010fe200078e021a */
[----:B-1----:R-:W1:Y:S02]  /*0280*/  LDC.64 R2, c[0x0][0x228] ;  /* 0x00008a00ff027b82 */ /* 0x002e640000000a00 */
[----:B------:R-:W-:Y:S02]  /*0290*/  LEA.HI R4, R9, R9, RZ, 0x6 ;  /* 0x0000000909047211 */ /* 0x000fe400078f30ff */
[----:B------:R-:W4:Y:S02]  /*02a0*/  @!P1 LDG.E.128 R12, desc[UR4][R26.64] ;  /* 0x000000041a0c9981 */ /* 0x000f24000c1e1d00 */
[----:B------:R-:W-:-:S05]  /*02b0*/  LOP3.LUT R4, R4, 0xffffffc0, RZ, 0xc0, !PT ;  /* 0xffffffc004047812 */ /* 0x000fca00078ec0ff */
[----:B------:R-:W-:-:S04]  /*02c0*/  IMAD.IADD R33, R9, 0x1, -R4 ;  /* 0x0000000109217824 */ /* 0x000fc800078e0a04 */
[----:B------:R-:W-:-:S05]  /*02d0*/  IMAD.WIDE R6, R33, 0x4, R6 ;  /* 0x0000000421067825 */ /* 0x000fca00078e0206 */
[----:B------:R-:W4:Y:S04]  /*02e0*/  @!P0 LDG.E.EL R41, desc[UR4][R6.64] ;  /* 0x0000000406298981 */ /* 0x000f28000c2e1900 */
[----:B------:R-:W4:Y:S04]  /*02f0*/  @!P0 LDG.E.EL R39, desc[UR4][R6.64] ;  /* 0x0000000406278981 */ /* 0x000f28000c2e1900 */
[----:B------:R-:W4:Y:S04]  /*0300*/  @!P0 LDG.E.EL R18, desc[UR4][R6.64] ;  /* 0x0000000406128981 */ /* 0x000f28000c2e1900 */
[----:B------:R1:W4:Y:S01]  /*0310*/  @!P0 LDG.E.EL R38, desc[UR4][R6.64] ;  /* 0x0000000406268981 */ /* 0x000322000c2e1900 */
[----:B-----5:R-:W-:-:S05]  /*0320*/  IMAD.WIDE R4, R35, 0x4, R36 ;  /* 0x0000000423047825 */ /* 0x020fca00078e0224 */
[----:B------:R-:W5:Y:S01]  /*0330*/  @!P1 LDG.E.EL R19, desc[UR4][R4.64] ;  /* 0x0000000404139981 */ /* 0x000f62000c2e1900 */
[----:B------:R-:W-:Y:S02]  /*0340*/  CS2R R24, SRZ ;  /* 0x0000000000187805 */ /* 0x000fe4000001ff00 */
[----:B------:R-:W-:Y:S02]  /*0350*/  CS2R R22, SRZ ;  /* 0x0000000000167805 */ /* 0x000fe4000001ff00 */
[----:B01----:R-:W-:Y:S01]  /*0360*/  CS2R R6, SRZ ;  /* 0x0000000000067805 */ /* 0x003fe2000001ff00 */
[----:B------:R-:W-:Y:S01]  /*0370*/  IMAD.WIDE R42, R35, 0x4, R2 ;  /* 0x00000004232a7825 */ /* 0x000fe200078e0202 */
[----:B------:R-:W5:Y:S01]  /*0380*/  @!P1 LDG.E.EL R32, desc[UR4][R4.64] ;  /* 0x0000000404209981 */ /* 0x000f62000c2e1900 */
[----:B------:R-:W-:-:S03]  /*0390*/  CS2R R8, SRZ ;  /* 0x0000000000087805 */ /* 0x000fc6000001ff00 */
[----:B------:R-:W5:Y:S01]  /*03a0*/  @!P1 LDG.E.EL R31, desc[UR4][R4.64] ;  /* 0x00000004041f9981 */ /* 0x000f62000c2e1900 */
[----:B------:R-:W-:-:S03]  /*03b0*/  IMAD.WIDE R44, R33, 0x4, R2 ;  /* 0x00000004212c7825 */ /* 0x000fc600078e0202 */
[----:B------:R0:W5:Y:S04]  /*03c0*/  @!P1 LDG.E.EL R6, desc[UR4][R4.64] ;  /* 0x0000000404069981 */ /* 0x000168000c2e1900 */
[----:B------:R-:W5:Y:S04]  /*03d0*/  @!P1 LDG.E.EL R24, desc[UR4][R42.64] ;  /* 0x000000042a189981 */ /* 0x000f68000c2e1900 */
[----:B------:R-:W5:Y:S01]  /*03e0*/  @!P1 LDG.E.EL R25, desc[UR4][R42.64] ;  /* 0x000000042a199981 */ /* 0x000f62000c2e1900 */
[----:B0-----:R-:W-:-:S03]  /*03f0*/  CS2R R4, SRZ ;  /* 0x0000000000047805 */ /* 0x001fc6000001ff00 */
[----:B------:R-:W5:Y:S04]  /*0400*/  @!P1 LDG.E.EL R22, desc[UR4][R42.64] ;  /* 0x000000042a169981 */ /* 0x000f68000c2e1900 */
[----:B------:R-:W5:Y:S01]  /*0410*/  @!P1 LDG.E.EL R23, desc[UR4][R42.64] ;  /* 0x000000042a179981 */ /* 0x000f62000c2e1900 */
[----:B------:R-:W-:Y:S02]  /*0420*/  CS2R R10, SRZ ;  /* 0x00000000000a7805 */ /* 0x000fe4000001ff00 */
[----:B------:R-:W-:Y:S01]  /*0430*/  CS2R R20, SRZ ;  /* 0x0000000000147805 */ /* 0x000fe2000001ff00 */
[----:B------:R-:W5:Y:S01]  /*0440*/  @!P0 LDG.E.EL R4, desc[UR4][R44.64] ;  /* 0x000000042c048981 */ /* 0x000f62000c2e1900 */
[----:B------:R-:W-:-:S03]  /*0450*/  IMAD.WIDE R36, R33, 0x4, R36 ;  /* 0x0000000421247825 */ /* 0x000fc600078e0224 */
[----:B------:R-:W5:Y:S04]  /*0460*/  @!P0 LDG.E.EL R5, desc[UR4][R44.64] ;  /* 0x000000042c058981 */ /* 0x000f68000c2e1900 */
[----:B------:R-:W5:Y:S04]  /*0470*/  @!P0 LDG.E.EL R7, desc[UR4][R44.64] ;  /* 0x000000042c078981 */ /* 0x000f68000c2e1900 */
[----:B------:R-:W5:Y:S04]  /*0480*/  @!P0 LDG.E.EL R8, desc[UR4][R44.64] ;  /* 0x000000042c088981 */ /* 0x000f68000c2e1900 */
[----:B------:R-:W5:Y:S04]  /*0490*/  @!P0 LDG.E.EL R9, desc[UR4][R36.64] ;  /* 0x0000000424098981 */ /* 0x000f68000c2e1900 */
[----:B------:R-:W5:Y:S04]  /*04a0*/  @!P0 LDG.E.EL R10, desc[UR4][R36.64] ;  /* 0x00000004240a8981 */ /* 0x000f68000c2e1900 */
[----:B------:R-:W5:Y:S04]  /*04b0*/  @!P0 LDG.E.EL R11, desc[UR4][R36.64] ;  /* 0x00000004240b8981 */ /* 0x000f68000c2e1900 */
[----:B------:R0:W5:Y:S02]  /*04c0*/  @!P0 LDG.E.EL R20, desc[UR4][R36.64] ;  /* 0x0000000424148981 */ /* 0x000164000c2e1900 */
[----:B0-----:R-:W-:Y:S01]  /*04d0*/  IMAD.WIDE R36, R35, 0x4, R16 ;  /* 0x0000000423247825 */ /* 0x001fe200078e0210 */
[----:B------:R-:W-:-:S03]  /*04e0*/  HFMA2.MMA R35, -RZ, RZ, 0, 0 ;  /* 0x00000000ff237435 */ /* 0x000fc600000001ff */
[----:B------:R-:W-:Y:S01]  /*04f0*/  IMAD.WIDE R16, R33, 0x4, R16 ;  /* 0x0000000421107825 */ /* 0x000fe200078e0210 */
[----:B------:R-:W-:Y:S01]  /*0500*/  CS2R R2, SRZ ;  /* 0x0000000000027805 */ /* 0x000fe2000001ff00 */
[----:B------:R-:W5:Y:S02]  /*0510*/  @!P1 LDG.E.EL R21, desc[UR4][R36.64] ;  /* 0x0000000424159981 */ /* 0x000f64000c2e1900 */
[----:B------:R-:W-:-:S03]  /*0520*/  IMAD.MOV.U32 R33, RZ, RZ, RZ ;  /* 0x000000ffff217224 */ /* 0x000fc600078e00ff */
[----:B------:R-:W5:Y:S04]  /*0530*/  @!P0 LDG.E.EL R35, desc[UR4][R16.64] ;  /* 0x0000000410238981 */ /* 0x000f68000c2e1900 */
[----:B------:R-:W5:Y:S04]  /*0540*/  @!P0 LDG.E.EL R33, desc[UR4][R16.64] ;  /* 0x0000000410218981 */ /* 0x000f68000c2e1900 */
[----:B------:R-:W5:Y:S04]  /*0550*/  @!P1 LDG.E.EL R2, desc[UR4][R36.64] ;  /* 0x0000000424029981 */ /* 0x000f68000c2e1900 */
[----:B------:R-:W5:Y:S01]  /*0560*/  @!P1 LDG.E.EL R3, desc[UR4][R36.64] ;  /* 0x0000000424039981 */ /* 0x000f62000c2e1900 */
[----:B--2---:R-:W-:-:S04]  /*0570*/  FADD R30, R0, 9.9999997473787516356e-06 ;  /* 0x3727c5ac001e7421 */ /* 0x004fc80000000000 */
[----:B------:R0:W1:Y:S01]  /*0580*/  MUFU.SQRT R42, R30 ;  /* 0x0000001e002a7308 */ /* 0x0000620000002000 */
[----:B---3--:R-:W-:Y:S01]  /*0590*/  FADD R44, R28, 9.9999997473787516356e-06 ;  /* 0x3727c5ac1c2c7421 */ /* 0x008fe20000000000 */
[----:B------:R-:W-:Y:S01]  /*05a0*/  FADD R34, R34, 9.9999997473787516356e-06 ;  /* 0x3727c5ac22227421 */ /* 0x000fe20000000000 */
[----:B------:R-:W-:-:S05]  /*05b0*/  HFMA2.MMA R28, -RZ, RZ, 0, 0 ;  /* 0x00000000ff1c7435 */ /* 0x000fca00000001ff */
[----:B------:R-:W2:Y:S01]  /*05c0*/  MUFU.SQRT R43, R34 ;  /* 0x00000022002b7308 */ /* 0x000ea20000002000 */
[----:B0-----:R-:W-:Y:S02]  /*05d0*/  MOV R30, RZ ;  /* 0x000000ff001e7202 */ /* 0x001fe40000000f00 */
[----:B-1----:R-:W-:-:S05]  /*05e0*/  FSETP.GT.AND P3, PT, R42, 8.50705917302346158658e+37, PT ;  /* 0x7e8000002a00780b */ /* 0x002fca0003f64000 */
[----:B------:R-:W0:Y:S01]  /*05f0*/  MUFU.SQRT R44, R44 ;  /* 0x0000002c002c7308 */ /* 0x000e220000002000 */
[----:B------:R-:W3:Y:S04]  /*0600*/  @!P0 LDG.E.EL R28, desc[UR4][R16.64] ;  /* 0x00000004101c8981 */ /* 0x000ee8000c2e1900 */
[----:B------:R1:W3:Y:S01]  /*0610*/  @!P0 LDG.E.EL R30, desc[UR4][R16.64] ;  /* 0x00000004101e8981 */ /* 0x0002e2000c2e1900 */
[----:B--2---:R-:W-:Y:S02]  /*0620*/  FSETP.GT.AND P4, PT, R43, 8.50705917302346158658e+37, PT ;  /* 0x7e8000002b00780b */ /* 0x004fe40003f84000 */
[----:B------:R-:W-:Y:S02]  /*0630*/  FSETP.GEU.AND P6, PT, R42, 1.175494350822287508e-38, PT ;  /* 0x008000002a00780b */ /* 0x000fe40003fce000 */
[----:B-1----:R-:W-:-:S02]  /*0640*/  MOV R16, 0x3e800000 ;  /* 0x3e80000000107802 */ /* 0x002fc40000000f00 */
[----:B0-----:R-:W-:Y:S01]  /*0650*/  FSETP.GT.AND P5, PT, R44, 8.50705917302346158658e+37, PT ;  /* 0x7e8000002c00780b */ /* 0x001fe20003fa4000 */
[----:B------:R-:W-:Y:S01]  /*0660*/  @P3 FMUL R42, R42, 0.25 ;  /* 0x3e8000002a2a3820 */ /* 0x000fe20000400000 */
[----:B------:R-:W-:Y:S02]  /*0670*/  FSEL R34, R16, 1, P3 ;  /* 0x3f80000010227808 */ /* 0x000fe40001800000 */
[C---:B------:R-:W-:Y:S02]  /*0680*/  FSETP.GEU.AND P3, PT, R43.reuse, 1.175494350822287508e-38, PT ;  /* 0x008000002b00780b */ /* 0x040fe40003f6e000 */
[----:B------:R-:W-:Y:S01]  /*0690*/  FSETP.GEU.AND P2, PT, R44, 1.175494350822287508e-38, PT ;  /* 0x008000002c00780b */ /* 0x000fe20003f4e000 */
[----:B------:R-:W-:Y:S01]  /*06a0*/  FADD R40, R40, 9.9999997473787516356e-06 ;  /* 0x3727c5ac28287421 */ /* 0x000fe20000000000 */
[----:B------:R-:W-:Y:S01]  /*06b0*/  @P4 FMUL R43, R43, 0.25 ;  /* 0x3e8000002b2b4820 */ /* 0x000fe20000400000 */
[----:B------:R-:W-:Y:S01]  /*06c0*/  MOV R0, RZ ;  /* 0x000000ff00007202 */ /* 0x000fe20000000f00 */
[----:B------:R-:W-:-:S03]  /*06d0*/  @!P6 FMUL R42, R42, 16777216 ;  /* 0x4b8000002a2ae820 */ /* 0x000fc60000400000 */
[----:B------:R-:W-:Y:S01]  /*06e0*/  @P5 FMUL R44, R44, 0.25 ;  /* 0x3e8000002c2c5820 */ /* 0x000fe20000400000 */
[----:B------:R-:W0:Y:S01]  /*06f0*/  MUFU.SQRT R40, R40 ;  /* 0x0000002800287308 */ /* 0x000e220000002000 */
[----:B------:R1:W2:Y:S02]  /*0700*/  @!P1 LDG.E.EL R0, desc[UR4][R36.64] ;  /* 0x0000000424009981 */ /* 0x0002a4000c2e1900 */
[----:B------:R-:W-:Y:S02]  /*0710*/  @!P3 FMUL R43, R43, 16777216 ;  /* 0x4b8000002b2bb820 */ /* 0x000fe40000400000 */
[----:B------:R-:W-:-:S03]  /*0720*/  @!P2 FMUL R44, R44, 16777216 ;  /* 0x4b8000002c2ca820 */ /* 0x000fc60000400000 */
[----:B------:R0:W0:Y:S01]  /*0730*/  MUFU.RCP R17, R42 ;  /* 0x0000002a00117308 */ /* 0x0000220000001000 */
[----:B----4-:R-:W-:-:S07]  /*0740*/  FADD R41, R41, 9.9999997473787516356e-06 ;  /* 0x3727c5ac29297421 */ /* 0x010fce0000000000 */
[----:B-1----:R-:W1:Y:S01]  /*0750*/  MUFU.RCP R36, R44 ;  /* 0x0000002c00247308 */ /* 0x002e620000001000 */
[----:B------:R-:W-:-:S07]  /*0760*/  FSEL R37, R16, 1, P5 ;  /* 0x3f80000010257808 */ /* 0x000fce0002800000 */
[----:B------:R-:W4:Y:S01]  /*0770*/  MUFU.RCP R43, R43 ;  /* 0x0000002b002b7308 */ /* 0x000f220000001000 */
[----:B0-----:R-:W-:Y:S01]  /*0780*/  FSEL R42, R16, 1, P4 ;  /* 0x3f800000102a7808 */ /* 0x001fe20002000000 */
[----:B------:R-:W-:Y:S01]  /*0790*/  @!P6 FMUL R34, R34, 16777216 ;  /* 0x4b8000002222e820 */ /* 0x000fe20000400000 */
[----:B------:R-:W-:Y:S01]  /*07a0*/  @!P2 FMUL R37, R37, 16777216 ;  /* 0x4b8000002525a820 */ /* 0x000fe20000400000 */
[----:B------:R-:W-:-:S04]  /*07b0*/  FADD R39, R39, 9.9999997473787516356e-06 ;  /* 0x3727c5ac27277421 */ /* 0x000fc80000000000 */
[----:B------:R0:W0:Y:S01]  /*07c0*/  MUFU.SQRT R45, R41 ;  /* 0x00000029002d7308 */ /* 0x0000220000002000 */
[----:B------:R-:W-:Y:S01]  /*07d0*/  FSETP.GT.AND P6, PT, R40, 8.50705917302346158658e+37, PT ;  /* 0x7e8000002800780b */ /* 0x000fe20003fc4000 */
[----:B------:R-:W-:Y:S01]  /*07e0*/  @!P3 FMUL R42, R42, 16777216 ;  /* 0x4b8000002a2ab820 */ /* 0x000fe20000400000 */
[----:B------:R-:W-:Y:S01]  /*07f0*/  FADD R18, R18, 9.9999997473787516356e-06 ;  /* 0x3727c5ac12127421 */ /* 0x000fe20000000000 */
[----:B------:R-:W-:Y:S01]  /*0800*/  FMUL R34, R17, R34 ;  /* 0x0000002211227220 */ /* 0x000fe20000400000 */
[----:B-1----:R-:W-:Y:S01]  /*0810*/  FMUL R36, R36, R37 ;  /* 0x0000002524247220 */ /* 0x002fe20000400000 */
[----:B------:R-:W-:Y:S01]  /*0820*/  FSETP.GEU.AND P5, PT, R40, 1.175494350822287508e-38, PT ;  /* 0x008000002800780b */ /* 0x000fe20003fae000 */
[----:B----4-:R-:W-:Y:S01]  /*0830*/  FMUL R37, R43, R42 ;  /* 0x0000002a2b257220 */ /* 0x010fe20000400000 */
[----:B------:R-:W1:Y:S01]  /*0840*/  MUFU.SQRT R17, R39 ;  /* 0x0000002700117308 */ /* 0x000e620000002000 */
[----:B0-----:R-:W-:-:S07]  /*0850*/  FSEL R41, R16, 1, P6 ;  /* 0x3f80000010297808 */ /* 0x001fce0003000000 */
[----:B------:R-:W0:Y:S01]  /*0860*/  MUFU.SQRT R43, R18 ;  /* 0x00000012002b7308 */ /* 0x000e220000002000 */
[C---:B------:R-:W-:Y:S01]  /*0870*/  FSETP.GT.AND P3, PT, R45.reuse, 8.50705917302346158658e+37, PT ;  /* 0x7e8000002d00780b */ /* 0x040fe20003f64000 */
[----:B------:R-:W-:Y:S01]  /*0880*/  @P6 FMUL R40, R40, 0.25 ;  /* 0x3e80000028286820 */ /* 0x000fe20000400000 */
[----:B------:R-:W-:Y:S01]  /*0890*/  FSETP.GEU.AND P6, PT, R45, 1.175494350822287508e-38, PT ;  /* 0x008000002d00780b */ /* 0x000fe20003fce000 */
[----:B------:R-:W-:Y:S02]  /*08a0*/  @!P5 FMUL R41, R41, 16777216 ;  /* 0x4b8000002929d820 */ /* 0x000fe40000400000 */
[----:B------:R-:W-:Y:S01]  /*08b0*/  @!P5 FMUL R40, R40, 16777216 ;  /* 0x4b8000002828d820 */ /* 0x000fe20000400000 */
[C---:B-1----:R-:W-:Y:S02]  /*08c0*/  FSETP.GT.AND P5, PT, R17.reuse, 8.50705917302346158658e+37, PT ;  /* 0x7e8000001100780b */ /* 0x042fe40003fa4000 */
[----:B------:R-:W-:Y:S02]  /*08d0*/  FSETP.GEU.AND P2, PT, R17, 1.175494350822287508e-38, PT ;  /* 0x008000001100780b */ /* 0x000fe40003f4e000 */
[----:B------:R-:W-:-:S02]  /*08e0*/  FSEL R39, R16, 1, P3 ;  /* 0x3f80000010277808 */ /* 0x000fc40001800000 */
[----:B0-----:R-:W-:Y:S01]  /*08f0*/  FSETP.GT.AND P4, PT, R43, 8.50705917302346158658e+37, PT ;  /* 0x7e8000002b00780b */ /* 0x001fe20003f84000 */
[----:B------:R-:W-:Y:S01]  /*0900*/  @P3 FMUL R45, R45, 0.25 ;  /* 0x3e8000002d2d3820 */ /* 0x000fe20000400000 */
[----:B------:R-:W-:Y:S01]  /*0910*/  FSETP.GEU.AND P3, PT, R43, 1.175494350822287508e-38, PT ;  /* 0x008000002b00780b */ /* 0x000fe20003f6e000 */
[----:B------:R-:W0:Y:S02]  /*0920*/  MUFU.RCP R40, R40 ;  /* 0x0000002800287308 */ /* 0x000e240000001000 */
[----:B------:R-:W-:Y:S01]  /*0930*/  @!P6 FMUL R45, R45, 16777216 ;  /* 0x4b8000002d2de820 */ /* 0x000fe20000400000 */
[----:B------:R-:W-:Y:S01]  /*0940*/  FADD R44, R38, 9.9999997473787516356e-06 ;  /* 0x3727c5ac262c7421 */ /* 0x000fe20000000000 */
[----:B------:R-:W-:-:S04]  /*0950*/  @P5 FMUL R17, R17, 0.25 ;  /* 0x3e80000011115820 */ /* 0x000fc80000400000 */
[----:B------:R-:W1:Y:S02]  /*0960*/  MUFU.RCP R18, R45 ;  /* 0x0000002d00127308 */ /* 0x000e640000001000 */
[----:B------:R-:W-:Y:S01]  /*0970*/  @P4 FMUL R43, R43, 0.25 ;  /* 0x3e8000002b2b4820 */ /* 0x000fe20000400000 */
[----:B------:R-:W-:-:S03]  /*0980*/  @!P2 FMUL R17, R17, 16777216 ;  /* 0x4b8000001111a820 */ /* 0x000fc60000400000 */
[----:B------:R-:W-:Y:S02]  /*0990*/  @!P3 FMUL R43, R43, 16777216 ;  /* 0x4b8000002b2bb820 */ /* 0x000fe40000400000 */
[----:B------:R-:W4:Y:S01]  /*09a0*/  MUFU.SQRT R44, R44 ;  /* 0x0000002c002c7308 */ /* 0x000f220000002000 */
[----:B0-----:R-:W-:Y:S01]  /*09b0*/  FMUL R38, R40, R41 ;  /* 0x0000002928267220 */ /* 0x001fe20000400000 */
[----:B------:R-:W-:-:S06]  /*09c0*/  @!P6 FMUL R39, R39, 16777216 ;  /* 0x4b8000002727e820 */ /* 0x000fcc0000400000 */
[----:B------:R-:W0:Y:S01]  /*09d0*/  MUFU.RCP R17, R17 ;  /* 0x0000001100117308 */ /* 0x000e220000001000 */
[----:B-1----:R-:W-:Y:S01]  /*09e0*/  FMUL R39, R18, R39 ;  /* 0x0000002712277220 */ /* 0x002fe20000400000 */
[----:B------:R-:W-:-:S06]  /*09f0*/  FSEL R40, R16, 1, P5 ;  /* 0x3f80000010287808 */ /* 0x000fcc0002800000 */
[----:B------:R5:W1:Y:S01]  /*0a00*/  MUFU.RCP R41, R43 ;  /* 0x0000002b00297308 */ /* 0x000a620000001000 */
[----:B------:R-:W-:Y:S01]  /*0a10*/  FSEL R18, R16, 1, P4 ;  /* 0x3f80000010127808 */ /* 0x000fe20002000000 */
[----:B------:R-:W-:Y:S01]  /*0a20*/  @!P2 FMUL R40, R40, 16777216 ;  /* 0x4b8000002828a820 */ /* 0x000fe20000400000 */
[----:B----4-:R-:W-:-:S03]  /*0a30*/  FSETP.GT.AND P6, PT, R44, 8.50705917302346158658e+37, PT ;  /* 0x7e8000002c00780b */ /* 0x010fc60003fc4000 */
[----:B------:R-:W-:Y:S01]  /*0a40*/  @!P3 FMUL R18, R18, 16777216 ;  /* 0x4b8000001212b820 */ /* 0x000fe20000400000 */
[----:B------:R-:W-:Y:S01]  /*0a50*/  FSEL R45, R16, 1, P6 ;  /* 0x3f800000102d7808 */ /* 0x000fe20003000000 */
[----:B0-----:R-:W-:Y:S01]  /*0a60*/  FMUL R40, R17, R40 ;  /* 0x0000002811287220 */ /* 0x001fe20000400000 */
[----:B-----5:R-:W-:Y:S01]  /*0a70*/  FADD R43, -R19, R12 ;  /* 0x0000000c132b7221 */ /* 0x020fe20000000100 */
[----:B------:R-:W-:Y:S01]  /*0a80*/  CS2R R16, SRZ ;  /* 0x0000000000107805 */ /* 0x000fe2000001ff00 */
[----:B-1----:R-:W-:Y:S01]  /*0a90*/  FMUL R41, R41, R18 ;  /* 0x0000001229297220 */ /* 0x002fe20000400000 */
[----:B------:R-:W-:-:S06]  /*0aa0*/  CS2R R18, SRZ ;  /* 0x0000000000127805 */ /* 0x000fcc000001ff00 */
[----:B------:R-:W4:Y:S01]  /*0ab0*/  @!P0 LDG.E.128 R16, desc[UR4][R26.64+0x800] ;  /* 0x000800041a108981 */ /* 0x000f22000c1e1d00 */
[C---:B------:R-:W-:Y:S01]  /*0ac0*/  FSETP.GEU.AND P5, PT, R44.reuse, 1.175494350822287508e-38, PT ;  /* 0x008000002c00780b */ /* 0x040fe20003fae000 */
[----:B------:R-:W-:-:S12]  /*0ad0*/  @P6 FMUL R44, R44, 0.25 ;  /* 0x3e8000002c2c6820 */ /* 0x000fd80000400000 */
[----:B------:R-:W-:-:S04]  /*0ae0*/  @!P5 FMUL R44, R44, 16777216 ;  /* 0x4b8000002c2cd820 */ /* 0x000fc80000400000 */
[----:B------:R-:W0:Y:S01]  /*0af0*/  MUFU.RCP R42, R44 ;  /* 0x0000002c002a7308 */ /* 0x000e220000001000 */
[----:B------:R-:W-:Y:S01]  /*0b00*/  @!P5 FMUL R45, R45, 16777216 ;  /* 0x4b8000002d2dd820 */ /* 0x000fe20000400000 */
[----:B------:R-:W-:Y:S01]  /*0b10*/  FADD R14, -R31, R14 ;  /* 0x0000000e1f0e7221 */ /* 0x000fe20000000100 */
[----:B------:R-:W-:Y:S02]  /*0b20*/  FADD R15, -R6, R15 ;  /* 0x0000000f060f7221 */ /* 0x000fe40000000100 */
[----:B0-----:R-:W-:Y:S01]  /*0b30*/  FMUL R42, R42, R45 ;  /* 0x0000002d2a2a7220 */ /* 0x001fe20000400000 */
[----:B------:R-:W-:Y:S02]  /*0b40*/  FADD R45, -R32, R13 ;  /* 0x0000000d202d7221 */ /* 0x000fe40000000100 */
[----:B------:R-:W0:Y:S01]  /*0b50*/  LDC.64 R12, c[0x0][0x238] ;  /* 0x00008e00ff0c7b82 */ /* 0x000e220000000a00 */
[----:B------:R-:W-:Y:S01]  /*0b60*/  FMUL R34, R34, R43 ;  /* 0x0000002b22227220 */ /* 0x000fe20000400000 */
[----:B------:R-:W-:Y:S01]  /*0b70*/  FMUL R45, R36, R45 ;  /* 0x0000002d242d7220 */ /* 0x000fe20000400000 */
[----:B------:R-:W-:Y:S01]  /*0b80*/  FMUL R14, R37, R14 ;  /* 0x0000000e250e7220 */ /* 0x000fe20000400000 */
[----:B------:R-:W-:Y:S01]  /*0b90*/  FMUL R15, R38, R15 ;  /* 0x0000000f260f7220 */ /* 0x000fe20000400000 */
[----:B------:R-:W-:Y:S01]  /*0ba0*/  FFMA R21, R34, R24, R21 ;  /* 0x0000001822157223 */ /* 0x000fe20000000015 */
[----:B------:R-:W-:Y:S01]  /*0bb0*/  FFMA R2, R45, R25, R2 ;  /* 0x000000192d027223 */ /* 0x000fe20000000002 */
[----:B------:R-:W-:-:S03]  /*0bc0*/  FFMA R14, R14, R22, R3 ;  /* 0x000000160e0e7223 */ /* 0x000fc60000000003 */
[----:B------:R-:W-:Y:S02]  /*0bd0*/  FSETP.GEU.AND P5, PT, R21, RZ, PT ;  /* 0x000000ff1500720b */ /* 0x000fe40003fae000 */
[----:B------:R-:W-:Y:S02]  /*0be0*/  FSETP.GEU.AND P3, PT, R14, RZ, PT ;  /* 0x000000ff0e00720b */ /* 0x000fe40003f6e000 */
[----:B------:R-:W-:Y:S02]  /*0bf0*/  FSETP.GEU.AND P4, PT, R2, RZ, PT ;  /* 0x000000ff0200720b */ /* 0x000fe40003f8e000 */
[----:B------:R-:W-:Y:S01]  /*0c00*/  SEL R14, R14, RZ, P3 ;  /* 0x000000ff0e0e7207 */ /* 0x000fe20001800000 */
[----:B--2---:R-:W-:-:S05]  /*0c10*/  FFMA R15, R15, R23, R0 ;  /* 0x000000170f0f7223 */ /* 0x004fca0000000000 */
[----:B------:R-:W-:-:S04]  /*0c20*/  FSETP.GEU.AND P2, PT, R15, RZ, PT ;  /* 0x000000ff0f00720b */ /* 0x000fc80003f4e000 */
[----:B------:R-:W-:Y:S01]  /*0c30*/  SEL R15, R15, RZ, P2 ;  /* 0x000000ff0f0f7207 */ /* 0x000fe20001000000 */
[----:B----4-:R-:W-:Y:S01]  /*0c40*/  FADD R19, -R20, R19 ;  /* 0x0000001314137221 */ /* 0x010fe20000000100 */
[----:B------:R-:W-:Y:S01]  /*0c50*/  FADD R18, -R11, R18 ;  /* 0x000000120b127221 */ /* 0x000fe20000000100 */
[----:B------:R-:W-:Y:S01]  /*0c60*/  FADD R17, -R10, R17 ;  /* 0x000000110a117221 */ /* 0x000fe20000000100 */
[----:B------:R-:W-:Y:S01]  /*0c70*/  FADD R16, -R9, R16 ;  /* 0x0000001009107221 */ /* 0x000fe20000000100 */
[----:B------:R-:W-:Y:S01]  /*0c80*/  FMUL R42, R42, R19 ;  /* 0x000000132a2a7220 */ /* 0x000fe20000400000 */
[----:B------:R-:W-:Y:S01]  /*0c90*/  FMUL R41, R41, R18 ;  /* 0x0000001229297220 */ /* 0x000fe20000400000 */
[----:B------:R-:W-:Y:S01]  /*0ca0*/  FMUL R17, R40, R17 ;  /* 0x0000001128117220 */ /* 0x000fe20000400000 */
[----:B------:R-:W-:Y:S01]  /*0cb0*/  FMUL R16, R39, R16 ;  /* 0x0000001027107220 */ /* 0x000fe20000400000 */
[----:B0-----:R-:W-:Y:S01]  /*0cc0*/  IMAD.WIDE R10, R29, 0x4, R12 ;  /* 0x000000041d0a7825 */ /* 0x001fe200078e020c */
[----:B------:R-:W-:-:S03]  /*0cd0*/  SEL R13, R2, RZ, P4 ;  /* 0x000000ff020d7207 */ /* 0x000fc60002000000 */
[----:B------:R-:W-:Y:S01]  /*0ce0*/  FFMA R8, R42, R8, R35 ;  /* 0x000000082a087223 */ /* 0x000fe20000000023 */
[----:B------:R-:W-:Y:S01]  /*0cf0*/  SEL R12, R21, RZ, P5 ;  /* 0x000000ff150c7207 */ /* 0x000fe20002800000 */
[----:B---3--:R-:W-:Y:S01]  /*0d00*/  FFMA R7, R41, R7, R30 ;  /* 0x0000000729077223 */ /* 0x008fe2000000001e */
[----:B------:R-:W-:Y:S01]  /*0d10*/  FFMA R5, R17, R5, R28 ;  /* 0x0000000511057223 */ /* 0x000fe2000000001c */
[----:B------:R-:W-:Y:S02]  /*0d20*/  FFMA R4, R16, R4, R33 ;  /* 0x0000000410047223 */ /* 0x000fe40000000021 */
[----:B------:R0:W-:Y:S01]  /*0d30*/  @!P1 STG.E.128 desc[UR4][R10.64], R12 ;  /* 0x0000000c0a009986 */ /* 0x0001e2000c101d04 */
[----:B------:R-:W-:Y:S02]  /*0d40*/  FSETP.GEU.AND P1, PT, R8, RZ, PT ;  /* 0x000000ff0800720b */ /* 0x000fe40003f2e000 */
[----:B------:R-:W-:Y:S02]  /*0d50*/  FSETP.GEU.AND P2, PT, R7, RZ, PT ;  /* 0x000000ff0700720b */ /* 0x000fe40003f4e000 */
[----:B------:R-:W-:-:S02]  /*0d60*/  FSETP.GEU.AND P3, PT, R5, RZ, PT ;  /* 0x000000ff0500720b */ /* 0x000fc40003f6e000 */
[----:B------:R-:W-:Y:S02]  /*0d70*/  FSETP.GEU.AND P4, PT, R4, RZ, PT ;  /* 0x000000ff0400720b */ /* 0x000fe40003f8e000 */
[----:B------:R-:W-:Y:S02]  /*0d80*/  SEL R19, R8, RZ, P1 ;  /* 0x000000ff08137207 */ /* 0x000fe40000800000 */
[----:B------:R-:W-:Y:S02]  /*0d90*/  SEL R18, R7, RZ, P2 ;  /* 0x000000ff07127207 */ /* 0x000fe40001000000 */
[----:B------:R-:W-:Y:S02]  /*0da0*/  SEL R17, R5, RZ, P3 ;  /* 0x000000ff05117207 */ /* 0x000fe40001800000 */
[----:B------:R-:W-:Y:S01]  /*0db0*/  SEL R16, R4, RZ, P4 ;  /* 0x000000ff04107207 */ /* 0x000fe20002000000 */
[----:B0-----:R-:W-:Y:S06]  /*0dc0*/  @P0 EXIT ;  /* 0x000000000000094d */ /* 0x001fec0003800000 */
[----:B------:R-:W-:Y:S01]  /*0dd0*/  STG.E.128 desc[UR4][R10.64+0x800], R16 ;  /* 0x000800100a007986 */ /* 0x000fe2000c101d04 */
[----:B------:R-:W-:Y:S05]  /*0de0*/  EXIT ;  /* 0x000000000000794d */ /* 0x000fea0003800000 */
.L_x_0:
[----:B------:R-:W-:-:S00]  /*0df0*/  BRA `(.L_x_0) ;  /* 0xfffffffc00fc7947 */ /* 0x000fc0000383ffff */
[----:B------:R-:W-:-:S00]  /*0e00*/  NOP ;  /* 0x0000000000007918 */ /* 0x000fc00000000000 */
[----:B------:R-:W-:-:S00]  /*0e10*/  NOP ;  /* 0x0000000000007918 */ /* 0x000fc00000000000 */
[----:B------:R-:W-:-:S00]  /*0e20*/  NOP ;  /* 0x0000000000007918 */ /* 0x000fc00000000000 */
[----:B------:R-:W-:-:S00]  /*0e30*/  NOP ;  /* 0x0000000000007918 */ /* 0x000fc00000000000 */
[----:B------:R-:W-:-:S00]  /*0e40*/  NOP ;  /* 0x0000000000007918 */ /* 0x000fc00000000000 */
[----:B------:R-:W-:-:S00]  /*0e50*/  NOP ;  /* 0x0000000000007918 */ /* 0x000fc00000000000 */
[----:B------:R-:W-:-:S00]  /*0e60*/  NOP ;  /* 0x0000000000007918 */ /* 0x000fc00000000000 */
[----:B------:R-:W-:-:S00]  /*0e70*/  NOP ;  /* 0x0000000000007918 */ /* 0x000fc00000000000 */
.L_x_1:


//--------------------- .nv.global.init           --------------------------
	.section	.nv.global.init,"aw",@progbits
.nv.global.init:
	.type		_$_str,@object
	.size		_$_str,(_$_str_$_2 - _$_str)
_$_str:
        /*0000*/ 	.byte	0x5f, 0x5f, 0x43, 0x55, 0x44, 0x41, 0x5f, 0x46, 0x54, 0x5a, 0x00
	.type		_$_str_$_2,@object
	.size		_$_str_$_2,(.L_1 - _$_str_$_2)
_$_str_$_2:
        /*000b*/ 	.byte	0x5f, 0x5f, 0x43, 0x55, 0x44, 0x41, 0x5f, 0x50, 0x52, 0x45, 0x43, 0x5f, 0x53, 0x51, 0x52, 0x54
        /*001b*/ 	.byte	0x00
.L_1:


//--------------------- .nv.constant0.triton_poi_fused__native_batch_norm_legit_no_training_relu_5 --------------------------
	.section	.nv.constant0.triton_poi_fused__native_batch_norm_legit_no_training_relu_5,"a",@progbits
	.sectionflags	@""
	.align	4
.nv.constant0.triton_poi_fused__native_batch_norm_legit_no_training_relu_5:
	.zero		580
